//
// Generated by NVIDIA NVVM Compiler
//
// Compiler Build ID: CL-36424714
// Cuda compilation tools, release 13.0, V13.0.88
// Based on NVVM 20.0.0
//

.version 9.0
.target sm_100
.address_size 64

	// .globl	_Z6kernelPfS_S_S_Pmiiif

.visible .entry _Z6kernelPfS_S_S_Pmiiif(
	.param .u64 .ptr .align 1 _Z6kernelPfS_S_S_Pmiiif_param_0,
	.param .u64 .ptr .align 1 _Z6kernelPfS_S_S_Pmiiif_param_1,
	.param .u64 .ptr .align 1 _Z6kernelPfS_S_S_Pmiiif_param_2,
	.param .u64 .ptr .align 1 _Z6kernelPfS_S_S_Pmiiif_param_3,
	.param .u64 .ptr .align 1 _Z6kernelPfS_S_S_Pmiiif_param_4,
	.param .u32 _Z6kernelPfS_S_S_Pmiiif_param_5,
	.param .u32 _Z6kernelPfS_S_S_Pmiiif_param_6,
	.param .u32 _Z6kernelPfS_S_S_Pmiiif_param_7,
	.param .f32 _Z6kernelPfS_S_S_Pmiiif_param_8
)
{
	.reg .pred 	%p<31>;
	.reg .b32 	%r<29>;
	.reg .b32 	%f<72>;
	.reg .b64 	%rd<55>;

	ld.param.u64 	%rd21, [_Z6kernelPfS_S_S_Pmiiif_param_0];
	ld.param.u64 	%rd22, [_Z6kernelPfS_S_S_Pmiiif_param_1];
	ld.param.u64 	%rd19, [_Z6kernelPfS_S_S_Pmiiif_param_2];
	ld.param.u64 	%rd20, [_Z6kernelPfS_S_S_Pmiiif_param_3];
	ld.param.u64 	%rd23, [_Z6kernelPfS_S_S_Pmiiif_param_4];
	ld.param.u32 	%r8, [_Z6kernelPfS_S_S_Pmiiif_param_5];
	ld.param.u32 	%r9, [_Z6kernelPfS_S_S_Pmiiif_param_6];
	ld.param.u32 	%r10, [_Z6kernelPfS_S_S_Pmiiif_param_7];
	ld.param.f32 	%f11, [_Z6kernelPfS_S_S_Pmiiif_param_8];
	cvta.to.global.u64 	%rd1, %rd23;
	cvta.to.global.u64 	%rd2, %rd22;
	cvta.to.global.u64 	%rd3, %rd21;
	mov.u32 	%r11, %ctaid.x;
	mov.u32 	%r1, %ntid.x;
	mov.u32 	%r12, %tid.x;
	mad.lo.s32 	%r28, %r11, %r1, %r12;
	setp.ge.s32 	%p1, %r28, %r8;
	@%p1 bra 	$L__BB0_17;
	setp.eq.s32 	%p2, %r9, 0;
	cvt.rn.f32.s32 	%f1, %r10;
	mul.f32 	%f2, %f11, %f11;
	@%p2 bra 	$L__BB0_17;
	and.b32  	%r13, %r9, -2;
	cvt.s64.s32 	%rd4, %r13;
	and.b32  	%r3, %r9, 1;
	cvta.to.global.u64 	%rd5, %rd19;
	cvta.to.global.u64 	%rd6, %rd20;
	mov.u32 	%r14, %nctaid.x;
	mul.lo.s32 	%r4, %r1, %r14;
$L__BB0_3:
	setp.eq.s32 	%p3, %r9, 1;
	mul.lo.s32 	%r15, %r28, %r9;
	cvt.s64.s32 	%rd7, %r15;
	mul.wide.s32 	%rd25, %r28, 4;
	add.s64 	%rd8, %rd5, %rd25;
	add.s64 	%rd9, %rd6, %rd25;
	mul.lo.s32 	%r6, %r28, %r10;
	mov.b64 	%rd54, 0;
	@%p3 bra 	$L__BB0_12;
	shl.b64 	%rd26, %rd7, 2;
	add.s64 	%rd27, %rd2, %rd26;
	add.s64 	%rd52, %rd27, 4;
	add.s64 	%rd28, %rd3, %rd26;
	add.s64 	%rd51, %rd28, 4;
	mov.u64 	%rd53, %rd4;
$L__BB0_5:
	ld.global.f32 	%f12, [%rd51+-4];
	cvt.rzi.u64.f32 	%rd29, %f12;
	ld.global.f32 	%f13, [%rd52+-4];
	cvt.rzi.u64.f32 	%rd30, %f13;
	cvt.rn.f32.u64 	%f14, %rd29;
	div.rn.f32 	%f15, %f14, 0f447A0000;
	add.f32 	%f16, %f15, 0fBD4AC083;
	cvt.rn.f32.u64 	%f17, %rd30;
	div.rn.f32 	%f18, %f17, 0f447A0000;
	add.f32 	%f19, %f18, 0fBD4AC083;
	ld.global.f32 	%f20, [%rd8];
	add.f32 	%f21, %f20, %f16;
	st.global.f32 	[%rd8], %f21;
	ld.global.f32 	%f22, [%rd9];
	add.f32 	%f23, %f22, %f19;
	st.global.f32 	[%rd9], %f23;
	ld.global.f32 	%f71, [%rd8];
	setp.geu.f32 	%p4, %f71, %f1;
	setp.geu.f32 	%p5, %f23, %f1;
	or.pred  	%p6, %p4, %p5;
	setp.ltu.f32 	%p7, %f71, 0f00000000;
	or.pred  	%p8, %p6, %p7;
	setp.ltu.f32 	%p9, %f23, 0f00000000;
	or.pred  	%p10, %p8, %p9;
	@%p10 bra 	$L__BB0_8;
	cvt.rzi.f32.f32 	%f24, %f71;
	sub.f32 	%f25, %f71, %f24;
	cvt.rzi.f32.f32 	%f26, %f23;
	sub.f32 	%f27, %f23, %f26;
	mul.f32 	%f28, %f27, %f27;
	fma.rn.f32 	%f29, %f25, %f25, %f28;
	setp.gtu.f32 	%p11, %f29, %f2;
	@%p11 bra 	$L__BB0_8;
	cvt.rmi.f32.f32 	%f30, %f23;
	cvt.rzi.s32.f32 	%r16, %f30;
	add.s32 	%r17, %r16, %r6;
	cvt.rmi.f32.f32 	%f31, %f71;
	cvt.rzi.s32.f32 	%r18, %f31;
	mad.lo.s32 	%r19, %r17, %r10, %r18;
	mul.wide.s32 	%rd31, %r19, 8;
	add.s64 	%rd32, %rd1, %rd31;
	ld.global.u64 	%rd33, [%rd32];
	add.s64 	%rd34, %rd33, 1;
	st.global.u64 	[%rd32], %rd34;
	ld.global.f32 	%f71, [%rd8];
$L__BB0_8:
	ld.global.f32 	%f32, [%rd51];
	cvt.rzi.u64.f32 	%rd35, %f32;
	ld.global.f32 	%f33, [%rd52];
	cvt.rzi.u64.f32 	%rd36, %f33;
	cvt.rn.f32.u64 	%f34, %rd35;
	div.rn.f32 	%f35, %f34, 0f447A0000;
	add.f32 	%f36, %f35, 0fBD4AC083;
	cvt.rn.f32.u64 	%f37, %rd36;
	div.rn.f32 	%f38, %f37, 0f447A0000;
	add.f32 	%f39, %f38, 0fBD4AC083;
	add.f32 	%f40, %f71, %f36;
	st.global.f32 	[%rd8], %f40;
	ld.global.f32 	%f41, [%rd9];
	add.f32 	%f42, %f41, %f39;
	st.global.f32 	[%rd9], %f42;
	ld.global.f32 	%f8, [%rd8];
	setp.geu.f32 	%p12, %f8, %f1;
	setp.geu.f32 	%p13, %f42, %f1;
	or.pred  	%p14, %p12, %p13;
	setp.ltu.f32 	%p15, %f8, 0f00000000;
	or.pred  	%p16, %p14, %p15;
	setp.ltu.f32 	%p17, %f42, 0f00000000;
	or.pred  	%p18, %p16, %p17;
	@%p18 bra 	$L__BB0_11;
	cvt.rzi.f32.f32 	%f43, %f8;
	sub.f32 	%f44, %f8, %f43;
	cvt.rzi.f32.f32 	%f45, %f42;
	sub.f32 	%f46, %f42, %f45;
	mul.f32 	%f47, %f46, %f46;
	fma.rn.f32 	%f48, %f44, %f44, %f47;
	setp.gtu.f32 	%p19, %f48, %f2;
	@%p19 bra 	$L__BB0_11;
	cvt.rmi.f32.f32 	%f49, %f42;
	cvt.rzi.s32.f32 	%r20, %f49;
	add.s32 	%r21, %r20, %r6;
	cvt.rmi.f32.f32 	%f50, %f8;
	cvt.rzi.s32.f32 	%r22, %f50;
	mad.lo.s32 	%r23, %r21, %r10, %r22;
	mul.wide.s32 	%rd37, %r23, 8;
	add.s64 	%rd38, %rd1, %rd37;
	ld.global.u64 	%rd39, [%rd38];
	add.s64 	%rd40, %rd39, 1;
	st.global.u64 	[%rd38], %rd40;
$L__BB0_11:
	add.s64 	%rd53, %rd53, -2;
	add.s64 	%rd52, %rd52, 8;
	add.s64 	%rd51, %rd51, 8;
	setp.ne.s64 	%p20, %rd53, 0;
	mov.u64 	%rd54, %rd4;
	@%p20 bra 	$L__BB0_5;
$L__BB0_12:
	setp.eq.s32 	%p21, %r3, 0;
	@%p21 bra 	$L__BB0_16;
	add.s64 	%rd41, %rd54, %rd7;
	shl.b64 	%rd42, %rd41, 2;
	add.s64 	%rd43, %rd3, %rd42;
	ld.global.f32 	%f51, [%rd43];
	cvt.rzi.u64.f32 	%rd44, %f51;
	add.s64 	%rd45, %rd2, %rd42;
	ld.global.f32 	%f52, [%rd45];
	cvt.rzi.u64.f32 	%rd46, %f52;
	cvt.rn.f32.u64 	%f53, %rd44;
	div.rn.f32 	%f54, %f53, 0f447A0000;
	add.f32 	%f55, %f54, 0fBD4AC083;
	cvt.rn.f32.u64 	%f56, %rd46;
	div.rn.f32 	%f57, %f56, 0f447A0000;
	add.f32 	%f58, %f57, 0fBD4AC083;
	ld.global.f32 	%f59, [%rd8];
	add.f32 	%f60, %f59, %f55;
	st.global.f32 	[%rd8], %f60;
	ld.global.f32 	%f61, [%rd9];
	add.f32 	%f62, %f61, %f58;
	st.global.f32 	[%rd9], %f62;
	ld.global.f32 	%f10, [%rd8];
	setp.geu.f32 	%p22, %f10, %f1;
	setp.geu.f32 	%p23, %f62, %f1;
	or.pred  	%p24, %p22, %p23;
	setp.ltu.f32 	%p25, %f10, 0f00000000;
	or.pred  	%p26, %p24, %p25;
	setp.ltu.f32 	%p27, %f62, 0f00000000;
	or.pred  	%p28, %p26, %p27;
	@%p28 bra 	$L__BB0_16;
	cvt.rzi.f32.f32 	%f63, %f10;
	sub.f32 	%f64, %f10, %f63;
	cvt.rzi.f32.f32 	%f65, %f62;
	sub.f32 	%f66, %f62, %f65;
	mul.f32 	%f67, %f66, %f66;
	fma.rn.f32 	%f68, %f64, %f64, %f67;
	setp.gtu.f32 	%p29, %f68, %f2;
	@%p29 bra 	$L__BB0_16;
	cvt.rmi.f32.f32 	%f69, %f62;
	cvt.rzi.s32.f32 	%r24, %f69;
	add.s32 	%r25, %r24, %r6;
	cvt.rmi.f32.f32 	%f70, %f10;
	cvt.rzi.s32.f32 	%r26, %f70;
	mad.lo.s32 	%r27, %r25, %r10, %r26;
	mul.wide.s32 	%rd47, %r27, 8;
	add.s64 	%rd48, %rd1, %rd47;
	ld.global.u64 	%rd49, [%rd48];
	add.s64 	%rd50, %rd49, 1;
	st.global.u64 	[%rd48], %rd50;
$L__BB0_16:
	add.s32 	%r28, %r28, %r4;
	setp.lt.s32 	%p30, %r28, %r8;
	@%p30 bra 	$L__BB0_3;
$L__BB0_17:
	ret;

}


// ===== COMPILED SASS (sm_100) =====

	.target	sm_100

	.elftype	@"ET_EXEC"


//--------------------- .note.nv.tkinfo           --------------------------
	.section	.note.nv.tkinfo,"",@"SHT_NOTE"
	.sectionflags	@"SHF_NOTE_NV_TKINFO"
	.tkinfo
        /*0018*/ 	.word	0x00000002
        /*0030*/ 	.string	""
        /*0030*/ 	.string	"ptxas"
        /*0030*/ 	.string	"Cuda compilation tools, release 13.0, V13.0.88"
        /*0030*/ 	.string	"Build cuda_13.0.r13.0/compiler.36424714_0"
        /*0030*/ 	.string	"-arch sm_100 -m 64 "



//--------------------- .note.nv.cuinfo           --------------------------
	.section	.note.nv.cuinfo,"",@"SHT_NOTE"
	.sectionflags	@"SHF_NOTE_NV_CUINFO"
        /*0018*/ 	.short	0x0002
        /*001a*/ 	.short	0x0064
        /*001c*/ 	.short	0x0082
	.zero		2


//--------------------- .nv.info                  --------------------------
	.section	.nv.info,"",@"SHT_CUDA_INFO"
	.align	4


	//----- nvinfo : EIATTR_REGCOUNT
	.align		4
        /*0000*/ 	.byte	0x04, 0x2f
        /*0002*/ 	.short	(.L_1 - .L_0)
	.align		4
.L_0:
        /*0004*/ 	.word	index@(_Z6kernelPfS_S_S_Pmiiif)
        /*0008*/ 	.word	0x00000025


	//----- nvinfo : EIATTR_FRAME_SIZE
	.align		4
.L_1:
        /*000c*/ 	.byte	0x04, 0x11
        /*000e*/ 	.short	(.L_3 - .L_2)
	.align		4
.L_2:
        /*0010*/ 	.word	index@($__internal_0_$__cuda_sm3x_div_rn_noftz_f32_slowpath)
        /*0014*/ 	.word	0x00000000


	//----- nvinfo : EIATTR_FRAME_SIZE
	.align		4
.L_3:
        /*0018*/ 	.byte	0x04, 0x11
        /*001a*/ 	.short	(.L_5 - .L_4)
	.align		4
.L_4:
        /*001c*/ 	.word	index@(_Z6kernelPfS_S_S_Pmiiif)
        /*0020*/ 	.word	0x00000000


	//----- nvinfo : EIATTR_MIN_STACK_SIZE
	.align		4
.L_5:
        /*0024*/ 	.byte	0x04, 0x12
        /*0026*/ 	.short	(.L_7 - .L_6)
	.align		4
.L_6:
        /*0028*/ 	.word	index@(_Z6kernelPfS_S_S_Pmiiif)
        /*002c*/ 	.word	0x00000000
.L_7:


//--------------------- .nv.compat                --------------------------
	.section	.nv.compat,"",@"SHT_CUDA_COMPAT_INFO"
	.align	4
        /*0000*/ 	.byte	0x02, 0x09, 0x00, 0x00, 0x02, 0x02, 0x01, 0x00, 0x02, 0x05, 0x05, 0x00, 0x03, 0x07, 0x01, 0x01
        /*0010*/ 	.byte	0x02, 0x03, 0x00, 0x00, 0x02, 0x06, 0x01, 0x00, 0x04, 0x0b, 0x08, 0x00, 0x01, 0x00, 0x00, 0x00
        /*0020*/ 	.byte	0x00, 0x00, 0x00, 0x00


//--------------------- .nv.info._Z6kernelPfS_S_S_Pmiiif --------------------------
	.section	.nv.info._Z6kernelPfS_S_S_Pmiiif,"",@"SHT_CUDA_INFO"
	.sectionflags	@""
	.align	4


	//----- nvinfo : EIATTR_CUDA_API_VERSION
	.align		4
        /*0000*/ 	.byte	0x04, 0x37
        /*0002*/ 	.short	(.L_9 - .L_8)
.L_8:
        /*0004*/ 	.word	0x00000082


	//----- nvinfo : EIATTR_KPARAM_INFO
	.align		4
.L_9:
        /*0008*/ 	.byte	0x04, 0x17
        /*000a*/ 	.short	(.L_11 - .L_10)
.L_10:
        /*000c*/ 	.word	0x00000000
        /*0010*/ 	.short	0x0008
        /*0012*/ 	.short	0x0034
        /*0014*/ 	.byte	0x00, 0xf0, 0x11, 0x00


	//----- nvinfo : EIATTR_KPARAM_INFO
	.align		4
.L_11:
        /*0018*/ 	.byte	0x04, 0x17
        /*001a*/ 	.short	(.L_13 - .L_12)
.L_12:
        /*001c*/ 	.word	0x00000000
        /*0020*/ 	.short	0x0007
        /*0022*/ 	.short	0x0030
        /*0024*/ 	.byte	0x00, 0xf0, 0x11, 0x00


	//----- nvinfo : EIATTR_KPARAM_INFO
	.align		4
.L_13:
        /*0028*/ 	.byte	0x04, 0x17
        /*002a*/ 	.short	(.L_15 - .L_14)
.L_14:
        /*002c*/ 	.word	0x00000000
        /*0030*/ 	.short	0x0006
        /*0032*/ 	.short	0x002c
        /*0034*/ 	.byte	0x00, 0xf0, 0x11, 0x00


	//----- nvinfo : EIATTR_KPARAM_INFO
	.align		4
.L_15:
        /*0038*/ 	.byte	0x04, 0x17
        /*003a*/ 	.short	(.L_17 - .L_16)
.L_16:
        /*003c*/ 	.word	0x00000000
        /*0040*/ 	.short	0x0005
        /*0042*/ 	.short	0x0028
        /*0044*/ 	.byte	0x00, 0xf0, 0x11, 0x00


	//----- nvinfo : EIATTR_KPARAM_INFO
	.align		4
.L_17:
        /*0048*/ 	.byte	0x04, 0x17
        /*004a*/ 	.short	(.L_19 - .L_18)
.L_18:
        /*004c*/ 	.word	0x00000000
        /*0050*/ 	.short	0x0004
        /*0052*/ 	.short	0x0020
        /*0054*/ 	.byte	0x00, 0xf5, 0x21, 0x00


	//----- nvinfo : EIATTR_KPARAM_INFO
	.align		4
.L_19:
        /*0058*/ 	.byte	0x04, 0x17
        /*005a*/ 	.short	(.L_21 - .L_20)
.L_20:
        /*005c*/ 	.word	0x00000000
        /*0060*/ 	.short	0x0003
        /*0062*/ 	.short	0x0018
        /*0064*/ 	.byte	0x00, 0xf5, 0x21, 0x00


	//----- nvinfo : EIATTR_KPARAM_INFO
	.align		4
.L_21:
        /*0068*/ 	.byte	0x04, 0x17
        /*006a*/ 	.short	(.L_23 - .L_22)
.L_22:
        /*006c*/ 	.word	0x00000000
        /*0070*/ 	.short	0x0002
        /*0072*/ 	.short	0x0010
        /*0074*/ 	.byte	0x00, 0xf5, 0x21, 0x00


	//----- nvinfo : EIATTR_KPARAM_INFO
	.align		4
.L_23:
        /*0078*/ 	.byte	0x04, 0x17
        /*007a*/ 	.short	(.L_25 - .L_24)
.L_24:
        /*007c*/ 	.word	0x00000000
        /*0080*/ 	.short	0x0001
        /*0082*/ 	.short	0x0008
        /*0084*/ 	.byte	0x00, 0xf5, 0x21, 0x00


	//----- nvinfo : EIATTR_KPARAM_INFO
	.align		4
.L_25:
        /*0088*/ 	.byte	0x04, 0x17
        /*008a*/ 	.short	(.L_27 - .L_26)
.L_26:
        /*008c*/ 	.word	0x00000000
        /*0090*/ 	.short	0x0000
        /*0092*/ 	.short	0x0000
        /*0094*/ 	.byte	0x00, 0xf5, 0x21, 0x00


	//----- nvinfo : EIATTR_SPARSE_MMA_MASK
	.align		4
.L_27:
        /*0098*/ 	.byte	0x03, 0x50
        /*009a*/ 	.short	0x0000


	//----- nvinfo : EIATTR_MAXREG_COUNT
	.align		4
        /*009c*/ 	.byte	0x03, 0x1b
        /*009e*/ 	.short	0x00ff


	//----- nvinfo : EIATTR_MERCURY_ISA_VERSION
	.align		4
        /*00a0*/ 	.byte	0x03, 0x5f
        /*00a2*/ 	.short	0x0101


	//----- nvinfo : EIATTR_VRC_CTA_INIT_COUNT
	.align		4
        /*00a4*/ 	.byte	0x02, 0x4a
	.zero		1
	.zero		1


	//----- nvinfo : EIATTR_EXIT_INSTR_OFFSETS
	.align		4
        /*00a8*/ 	.byte	0x04, 0x1c
        /*00aa*/ 	.short	(.L_29 - .L_28)


	//   ....[0]....
.L_28:
        /*00ac*/ 	.word	0x00000070


	//   ....[1]....
        /*00b0*/ 	.word	0x000000a0


	//   ....[2]....
        /*00b4*/ 	.word	0x000010b0


	//----- nvinfo : EIATTR_CRS_STACK_SIZE
	.align		4
.L_29:
        /*00b8*/ 	.byte	0x04, 0x1e
        /*00ba*/ 	.short	(.L_31 - .L_30)
.L_30:
        /*00bc*/ 	.word	0x00000000


	//----- nvinfo : EIATTR_CBANK_PARAM_SIZE
	.align		4
.L_31:
        /*00c0*/ 	.byte	0x03, 0x19
        /*00c2*/ 	.short	0x0038


	//----- nvinfo : EIATTR_PARAM_CBANK
	.align		4
        /*00c4*/ 	.byte	0x04, 0x0a
        /*00c6*/ 	.short	(.L_33 - .L_32)
	.align		4
.L_32:
        /*00c8*/ 	.word	index@(.nv.constant0._Z6kernelPfS_S_S_Pmiiif)
        /*00cc*/ 	.short	0x0380
        /*00ce*/ 	.short	0x0038


	//----- nvinfo : EIATTR_SW_WAR
	.align		4
.L_33:
        /*00d0*/ 	.byte	0x04, 0x36
        /*00d2*/ 	.short	(.L_35 - .L_34)
.L_34:
        /*00d4*/ 	.word	0x00000008
.L_35:


//--------------------- .nv.callgraph             --------------------------
	.section	.nv.callgraph,"",@"SHT_CUDA_CALLGRAPH"
	.align	4
	.sectionentsize	8
	.align		4
        /*0000*/ 	.word	0x00000000
	.align		4
        /*0004*/ 	.word	0xffffffff
	.align		4
        /*0008*/ 	.word	0x00000000
	.align		4
        /*000c*/ 	.word	0xfffffffe
	.align		4
        /*0010*/ 	.word	0x00000000
	.align		4
        /*0014*/ 	.word	0xfffffffd
	.align		4
        /*0018*/ 	.word	0x00000000
	.align		4
        /*001c*/ 	.word	0xfffffffc


//--------------------- .text._Z6kernelPfS_S_S_Pmiiif --------------------------
	.section	.text._Z6kernelPfS_S_S_Pmiiif,"ax",@progbits
	.align	128
        .global         _Z6kernelPfS_S_S_Pmiiif
        .type           _Z6kernelPfS_S_S_Pmiiif,@function
        .size           _Z6kernelPfS_S_S_Pmiiif,(.L_x_33 - _Z6kernelPfS_S_S_Pmiiif)
        .other          _Z6kernelPfS_S_S_Pmiiif,@"STO_CUDA_ENTRY STV_DEFAULT"
_Z6kernelPfS_S_S_Pmiiif:
.text._Z6kernelPfS_S_S_Pmiiif:
[----:B------:R-:W-:Y:S01]  /*0000*/  LDC R1, c[0x0][0x37c] ;  /* 0x0000df00ff017b82 */ /* 0x000fe20000000800 */
[----:B------:R-:W0:Y:S07]  /*0010*/  S2R R6, SR_TID.X ;  /* 0x0000000000067919 */ /* 0x000e2e0000002100 */
[----:B------:R-:W0:Y:S01]  /*0020*/  S2UR UR4, SR_CTAID.X ;  /* 0x00000000000479c3 */ /* 0x000e220000002500 */
[----:B------:R-:W1:Y:S07]  /*0030*/  LDCU UR5, c[0x0][0x3a8] ;  /* 0x00007500ff0577ac */ /* 0x000e6e0008000800 */
[----:B------:R-:W0:Y:S02]  /*0040*/  LDC R7, c[0x0][0x360] ;  /* 0x0000d800ff077b82 */ /* 0x000e240000000800 */
[----:B0-----:R-:W-:-:S05]  /*0050*/  IMAD R6, R7, UR4, R6 ;  /* 0x0000000407067c24 */ /* 0x001fca000f8e0206 */
[----:B-1----:R-:W-:-:S13]  /*0060*/  ISETP.GE.AND P0, PT, R6, UR5, PT ;  /* 0x0000000506007c0c */ /* 0x002fda000bf06270 */
[----:B------:R-:W-:Y:S05]  /*0070*/  @P0 EXIT ;  /* 0x000000000000094d */ /* 0x000fea0003800000 */
[----:B------:R-:W0:Y:S02]  /*0080*/  LDCU UR4, c[0x0][0x3ac] ;  /* 0x00007580ff0477ac */ /* 0x000e240008000800 */
[----:B0-----:R-:W-:-:S13]  /*0090*/  ISETP.NE.AND P0, PT, RZ, UR4, PT ;  /* 0x00000004ff007c0c */ /* 0x001fda000bf05270 */
[----:B------:R-:W-:Y:S05]  /*00a0*/  @!P0 EXIT ;  /* 0x000000000000894d */ /* 0x000fea0003800000 */
[----:B------:R-:W0:Y:S01]  /*00b0*/  LDC.64 R4, c[0x0][0x3b0] ;  /* 0x0000ec00ff047b82 */ /* 0x000e220000000a00 */
[----:B------:R-:W1:Y:S01]  /*00c0*/  LDCU UR6, c[0x0][0x370] ;  /* 0x00006e00ff0677ac */ /* 0x000e620008000800 */
[----:B------:R-:W-:Y:S01]  /*00d0*/  ULOP3.LUT UR4, UR4, 0xfffffffe, URZ, 0xc0, !UPT ;  /* 0xfffffffe04047892 */ /* 0x000fe2000f8ec0ff */
[----:B------:R-:W2:Y:S01]  /*00e0*/  LDCU.64 UR8, c[0x0][0x358] ;  /* 0x00006b00ff0877ac */ /* 0x000ea20008000a00 */
[----:B------:R-:W3:Y:S02]  /*00f0*/  LDCU UR10, c[0x0][0x3b0] ;  /* 0x00007600ff0a77ac */ /* 0x000ee40008000800 */
[----:B------:R-:W-:Y:S01]  /*0100*/  USHF.R.S32.HI UR5, URZ, 0x1f, UR4 ;  /* 0x0000001fff057899 */ /* 0x000fe20008011404 */
[----:B-1----:R-:W-:Y:S01]  /*0110*/  IMAD R7, R7, UR6, RZ ;  /* 0x0000000607077c24 */ /* 0x002fe2000f8e02ff */
[----:B0-----:R-:W-:Y:S01]  /*0120*/  I2FP.F32.S32 R4, R4 ;  /* 0x0000000400047245 */ /* 0x001fe20000201400 */
[----:B--23--:R-:W-:-:S09]  /*0130*/  FMUL R5, R5, R5 ;  /* 0x0000000505057220 */ /* 0x00cfd20000400000 */
.L_x_20:
[----:B0-----:R-:W0:Y:S01]  /*0140*/  LDC.64 R22, c[0x0][0x390] ;  /* 0x0000e400ff167b82 */ /* 0x001e220000000a00 */
[----:B-1----:R-:W1:Y:S01]  /*0150*/  LDCU.64 UR6, c[0x0][0x3a8] ;  /* 0x00007500ff0677ac */ /* 0x002e620008000a00 */
[----:B------:R-:W-:Y:S02]  /*0160*/  IMAD.MOV.U32 R8, RZ, RZ, R6 ;  /* 0x000000ffff087224 */ /* 0x000fe400078e0006 */
[----:B------:R-:W-:Y:S01]  /*0170*/  HFMA2 R10, -RZ, RZ, 4.4765625, 0 ;  /* 0x447a0000ff0a7431 */ /* 0x000fe200000001ff */
[----:B------:R-:W-:-:S03]  /*0180*/  CS2R R2, SRZ ;  /* 0x0000000000027805 */ /* 0x000fc6000001ff00 */
[----:B------:R-:W2:Y:S01]  /*0190*/  LDC.64 R20, c[0x0][0x398] ;  /* 0x0000e600ff147b82 */ /* 0x000ea20000000a00 */
[----:B-1----:R-:W-:Y:S02]  /*01a0*/  UISETP.NE.AND UP0, UPT, UR7, 0x1, UPT ;  /* 0x000000010700788c */ /* 0x002fe4000bf05270 */
[C---:B------:R-:W-:Y:S02]  /*01b0*/  IMAD R9, R6.reuse, UR7, RZ ;  /* 0x0000000706097c24 */ /* 0x040fe4000f8e02ff */
[----:B0-----:R-:W-:-:S03]  /*01c0*/  IMAD.WIDE R22, R6, 0x4, R22 ;  /* 0x0000000406167825 */ /* 0x001fc600078e0216 */
[----:B------:R-:W-:Y:S01]  /*01d0*/  SHF.R.S32.HI R12, RZ, 0x1f, R9 ;  /* 0x0000001fff0c7819 */ /* 0x000fe20000011409 */
[----:B--2---:R-:W-:-:S04]  /*01e0*/  IMAD.WIDE R20, R6, 0x4, R20 ;  /* 0x0000000406147825 */ /* 0x004fc800078e0214 */
[----:B------:R-:W-:-:S05]  /*01f0*/  IMAD.IADD R6, R7, 0x1, R6 ;  /* 0x0000000107067824 */ /* 0x000fca00078e0206 */
[----:B------:R-:W-:Y:S01]  /*0200*/  ISETP.GE.AND P3, PT, R6, UR6, PT ;  /* 0x0000000606007c0c */ /* 0x000fe2000bf66270 */
[----:B------:R-:W-:-:S12]  /*0210*/  BRA.U !UP0, `(.L_x_0) ;  /* 0x0000000908647547 */ /* 0x000fd8000b800000 */
[----:B------:R-:W0:Y:S01]  /*0220*/  LDCU.128 UR12, c[0x0][0x380] ;  /* 0x00007000ff0c77ac */ /* 0x000e220008000c00 */
[----:B------:R-:W1:Y:S01]  /*0230*/  LDC.64 R18, c[0x0][0x3a0] ;  /* 0x0000e800ff127b82 */ /* 0x000e620000000a00 */
[C---:B------:R-:W-:Y:S01]  /*0240*/  IMAD.SHL.U32 R16, R9.reuse, 0x4, RZ ;  /* 0x0000000409107824 */ /* 0x040fe200078e00ff */
[----:B------:R-:W-:Y:S01]  /*0250*/  SHF.L.U64.HI R17, R9, 0x2, R12 ;  /* 0x0000000209117819 */ /* 0x000fe2000001020c */
[----:B------:R-:W-:Y:S01]  /*0260*/  IMAD.U32 R11, RZ, RZ, UR4 ;  /* 0x00000004ff0b7e24 */ /* 0x000fe2000f8e00ff */
[----:B------:R-:W-:Y:S02]  /*0270*/  MOV R13, UR5 ;  /* 0x00000005000d7c02 */ /* 0x000fe40008000f00 */
[C---:B0-----:R-:W-:Y:S02]  /*0280*/  IADD3 R14, P0, PT, R16.reuse, UR14, RZ ;  /* 0x0000000e100e7c10 */ /* 0x041fe4000ff1e0ff */
[----:B------:R-:W-:Y:S02]  /*0290*/  IADD3 R16, P2, PT, R16, UR12, RZ ;  /* 0x0000000c10107c10 */ /* 0x000fe4000ff5e0ff */
[----:B------:R-:W-:-:S02]  /*02a0*/  IADD3 R14, P1, PT, R14, 0x4, RZ ;  /* 0x000000040e0e7810 */ /* 0x000fc40007f3e0ff */
[----:B------:R-:W-:Y:S02]  /*02b0*/  IADD3 R16, P4, PT, R16, 0x4, RZ ;  /* 0x0000000410107810 */ /* 0x000fe40007f9e0ff */
[--C-:B------:R-:W-:Y:S02]  /*02c0*/  IADD3.X R15, PT, PT, RZ, UR15, R17.reuse, P1, P0 ;  /* 0x0000000fff0f7c10 */ /* 0x100fe40008fe0411 */
[----:B------:R-:W-:-:S09]  /*02d0*/  IADD3.X R17, PT, PT, RZ, UR13, R17, P4, P2 ;  /* 0x0000000dff117c10 */ /* 0x000fd2000a7e4411 */
.L_x_13:
[----:B0-----:R-:W2:Y:S04]  /*02e0*/  LDG.E R2, desc[UR8][R16.64+-0x4] ;  /* 0xfffffc0810027981 */ /* 0x001ea8000c1e1900 */
[----:B------:R-:W3:Y:S01]  /*02f0*/  LDG.E R24, desc[UR8][R14.64+-0x4] ;  /* 0xfffffc080e187981 */ /* 0x000ee2000c1e1900 */
[----:B------:R-:W-:Y:S01]  /*0300*/  IMAD.MOV.U32 R27, RZ, RZ, 0x3a83126f ;  /* 0x3a83126fff1b7424 */ /* 0x000fe200078e00ff */
[----:B------:R-:W-:Y:S01]  /*0310*/  IADD3 R11, P0, PT, R11, -0x2, RZ ;  /* 0xfffffffe0b0b7810 */ /* 0x000fe20007f1e0ff */
[----:B------:R-:W-:Y:S02]  /*0320*/  BSSY.RECONVERGENT B0, `(.L_x_1) ;  /* 0x0000011000007945 */ /* 0x000fe40003800200 */
[----:B------:R-:W-:Y:S01]  /*0330*/  FFMA R0, R27, -R10, 1 ;  /* 0x3f8000001b007423 */ /* 0x000fe2000000080a */
[----:B------:R-:W-:-:S02]  /*0340*/  IADD3.X R13, PT, PT, R13, -0x1, RZ, P0, !PT ;  /* 0xffffffff0d0d7810 */ /* 0x000fc400007fe4ff */
[----:B------:R-:W-:Y:S01]  /*0350*/  ISETP.NE.U32.AND P0, PT, R11, RZ, PT ;  /* 0x000000ff0b00720c */ /* 0x000fe20003f05070 */
[----:B------:R-:W-:-:S03]  /*0360*/  FFMA R0, R0, R27, 0.0010000000474974513054 ;  /* 0x3a83126f00007423 */ /* 0x000fc6000000001b */
[----:B------:R-:W-:Y:S01]  /*0370*/  ISETP.NE.AND.EX P0, PT, R13, RZ, PT, P0 ;  /* 0x000000ff0d00720c */ /* 0x000fe20003f05300 */
[----:B--2---:R-:W0:Y:S08]  /*0380*/  F2I.U64.TRUNC R2, R2 ;  /* 0x0000000200027311 */ /* 0x004e30000020d800 */
[----:B---3--:R-:W-:Y:S08]  /*0390*/  F2I.U64.TRUNC R24, R24 ;  /* 0x0000001800187311 */ /* 0x008ff0000020d800 */
[----:B0-----:R-:W0:Y:S08]  /*03a0*/  I2F.U64 R3, R2 ;  /* 0x0000000200037312 */ /* 0x001e300000301000 */
[----:B0-----:R-:W0:Y:S01]  /*03b0*/  FCHK P1, R3, 1000 ;  /* 0x447a000003007902 */ /* 0x001e220000020000 */
[----:B------:R-:W-:-:S04]  /*03c0*/  FFMA R26, R3, R0, RZ ;  /* 0x00000000031a7223 */ /* 0x000fc800000000ff */
[----:B------:R-:W-:-:S04]  /*03d0*/  FFMA R27, R26, -1000, R3 ;  /* 0xc47a00001a1b7823 */ /* 0x000fc80000000003 */
[----:B------:R-:W-:Y:S01]  /*03e0*/  FFMA R31, R0, R27, R26 ;  /* 0x0000001b001f7223 */ /* 0x000fe2000000001a */
[----:B0-----:R-:W-:Y:S06]  /*03f0*/  @!P1 BRA `(.L_x_2) ;  /* 0x00000000000c9947 */ /* 0x001fec0003800000 */
[----:B------:R-:W-:-:S07]  /*0400*/  MOV R2, 0x420 ;  /* 0x0000042000027802 */ /* 0x000fce0000000f00 */
[----:B-1----:R-:W-:Y:S05]  /*0410*/  CALL.REL.NOINC `($__internal_0_$__cuda_sm3x_div_rn_noftz_f32_slowpath) ;  /* 0x0000000c00287944 */ /* 0x002fea0003c00000 */
[----:B------:R-:W-:-:S07]  /*0420*/  IMAD.MOV.U32 R31, RZ, RZ, R0 ;  /* 0x000000ffff1f7224 */ /* 0x000fce00078e0000 */
.L_x_2:
[----:B------:R-:W-:Y:S05]  /*0430*/  BSYNC.RECONVERGENT B0 ;  /* 0x0000000000007941 */ /* 0x000fea0003800200 */
.L_x_1:
[----:B------:R-:W0:Y:S01]  /*0440*/  I2F.U64 R24, R24 ;  /* 0x0000001800187312 */ /* 0x000e220000301000 */
[----:B------:R-:W-:Y:S01]  /*0450*/  MOV R3, 0x3a83126f ;  /* 0x3a83126f00037802 */ /* 0x000fe20000000f00 */
[----:B------:R-:W-:Y:S01]  /*0460*/  BSSY.RECONVERGENT B0, `(.L_x_3) ;  /* 0x000000c000007945 */ /* 0x000fe20003800200 */
[----:B------:R-:W-:-:S03]  /*0470*/  FADD R31, R31, -0.049499999731779098511 ;  /* 0xbd4ac0831f1f7421 */ /* 0x000fc60000000000 */
[----:B------:R-:W-:-:S04]  /*0480*/  FFMA R0, R3, -R10, 1 ;  /* 0x3f80000003007423 */ /* 0x000fc8000000080a */
[----:B------:R-:W-:Y:S01]  /*0490*/  FFMA R0, R0, R3, 0.0010000000474974513054 ;  /* 0x3a83126f00007423 */ /* 0x000fe20000000003 */
[----:B0-----:R-:W0:Y:S03]  /*04a0*/  FCHK P1, R24, 1000 ;  /* 0x447a000018007902 */ /* 0x001e260000020000 */
[----:B------:R-:W-:-:S04]  /*04b0*/  FFMA R3, R0, R24, RZ ;  /* 0x0000001800037223 */ /* 0x000fc800000000ff */
[----:B------:R-:W-:-:S04]  /*04c0*/  FFMA R2, R3, -1000, R24 ;  /* 0xc47a000003027823 */ /* 0x000fc80000000018 */
[----:B------:R-:W-:Y:S01]  /*04d0*/  FFMA R0, R0, R2, R3 ;  /* 0x0000000200007223 */ /* 0x000fe20000000003 */
[----:B0-----:R-:W-:Y:S06]  /*04e0*/  @!P1 BRA `(.L_x_4) ;  /* 0x00000000000c9947 */ /* 0x001fec0003800000 */
[----:B------:R-:W-:Y:S01]  /*04f0*/  IMAD.MOV.U32 R3, RZ, RZ, R24 ;  /* 0x000000ffff037224 */ /* 0x000fe200078e0018 */
[----:B------:R-:W-:-:S07]  /*0500*/  MOV R2, 0x520 ;  /* 0x0000052000027802 */ /* 0x000fce0000000f00 */
[----:B-1----:R-:W-:Y:S05]  /*0510*/  CALL.REL.NOINC `($__internal_0_$__cuda_sm3x_div_rn_noftz_f32_slowpath) ;  /* 0x0000000800e87944 */ /* 0x002fea0003c00000 */
.L_x_4:
[----:B------:R-:W-:Y:S05]  /*0520*/  BSYNC.RECONVERGENT B0 ;  /* 0x0000000000007941 */ /* 0x000fea0003800200 */
.L_x_3:
[----:B------:R-:W2:Y:S02]  /*0530*/  LDG.E R2, desc[UR8][R22.64] ;  /* 0x0000000816027981 */ /* 0x000ea4000c1e1900 */
[----:B--2---:R-:W-:-:S05]  /*0540*/  FADD R3, R31, R2 ;  /* 0x000000021f037221 */ /* 0x004fca0000000000 */
[----:B------:R0:W-:Y:S04]  /*0550*/  STG.E desc[UR8][R22.64], R3 ;  /* 0x0000000316007986 */ /* 0x0001e8000c101908 */
[----:B------:R-:W2:Y:S01]  /*0560*/  LDG.E R25, desc[UR8][R20.64] ;  /* 0x0000000814197981 */ /* 0x000ea2000c1e1900 */
[----:B------:R-:W-:-:S04]  /*0570*/  FADD R0, R0, -0.049499999731779098511 ;  /* 0xbd4ac08300007421 */ /* 0x000fc80000000000 */
[----:B--2---:R-:W-:-:S05]  /*0580*/  FADD R27, R0, R25 ;  /* 0x00000019001b7221 */ /* 0x004fca0000000000 */
[----:B------:R0:W-:Y:S04]  /*0590*/  STG.E desc[UR8][R20.64], R27 ;  /* 0x0000001b14007986 */ /* 0x0001e8000c101908 */
[----:B------:R-:W2:Y:S01]  /*05a0*/  LDG.E R31, desc[UR8][R22.64] ;  /* 0x00000008161f7981 */ /* 0x000ea2000c1e1900 */
[-C--:B------:R-:W-:Y:S01]  /*05b0*/  FSETP.GEU.AND P1, PT, R27, R4.reuse, PT ;  /* 0x000000041b00720b */ /* 0x080fe20003f2e000 */
[----:B------:R-:W-:Y:S03]  /*05c0*/  BSSY.RECONVERGENT B0, `(.L_x_5) ;  /* 0x0000017000007945 */ /* 0x000fe60003800200 */
[----:B--2---:R-:W-:-:S04]  /*05d0*/  FSETP.GEU.OR P1, PT, R31, R4, P1 ;  /* 0x000000041f00720b */ /* 0x004fc80000f2e400 */
[----:B------:R-:W-:-:S04]  /*05e0*/  FSETP.LTU.OR P1, PT, R31, RZ, P1 ;  /* 0x000000ff1f00720b */ /* 0x000fc80000f29400 */
[----:B------:R-:W-:-:S13]  /*05f0*/  FSETP.LTU.OR P1, PT, R27, RZ, P1 ;  /* 0x000000ff1b00720b */ /* 0x000fda0000f29400 */
[----:B0-----:R-:W-:Y:S05]  /*0600*/  @P1 BRA `(.L_x_6) ;  /* 0x0000000000481947 */ /* 0x001fea0003800000 */
[----:B------:R-:W0:Y:S08]  /*0610*/  FRND.TRUNC R2, R27 ;  /* 0x0000001b00027307 */ /* 0x000e30000020d000 */
[----:B------:R-:W2:Y:S01]  /*0620*/  FRND.TRUNC R0, R31 ;  /* 0x0000001f00007307 */ /* 0x000ea2000020d000 */
[----:B0-----:R-:W-:-:S04]  /*0630*/  FADD R2, R27, -R2 ;  /* 0x800000021b027221 */ /* 0x001fc80000000000 */
[----:B------:R-:W-:Y:S01]  /*0640*/  FMUL R3, R2, R2 ;  /* 0x0000000202037220 */ /* 0x000fe20000400000 */
[----:B--2---:R-:W-:-:S04]  /*0650*/  FADD R0, R31, -R0 ;  /* 0x800000001f007221 */ /* 0x004fc80000000000 */
[----:B------:R-:W-:-:S05]  /*0660*/  FFMA R0, R0, R0, R3 ;  /* 0x0000000000007223 */ /* 0x000fca0000000003 */
[----:B------:R-:W-:-:S13]  /*0670*/  FSETP.GTU.AND P1, PT, R0, R5, PT ;  /* 0x000000050000720b */ /* 0x000fda0003f2c000 */
[----:B------:R-:W-:Y:S05]  /*0680*/  @P1 BRA `(.L_x_6) ;  /* 0x0000000000281947 */ /* 0x000fea0003800000 */
[----:B------:R-:W0:Y:S08]  /*0690*/  F2I.FLOOR.NTZ R3, R27 ;  /* 0x0000001b00037305 */ /* 0x000e300000207100 */
[----:B------:R-:W2:Y:S01]  /*06a0*/  F2I.FLOOR.NTZ R0, R31 ;  /* 0x0000001f00007305 */ /* 0x000ea20000207100 */
[----:B0-----:R-:W-:-:S04]  /*06b0*/  IMAD R3, R8, UR10, R3 ;  /* 0x0000000a08037c24 */ /* 0x001fc8000f8e0203 */
[----:B--2---:R-:W-:-:S04]  /*06c0*/  IMAD R3, R3, UR10, R0 ;  /* 0x0000000a03037c24 */ /* 0x004fc8000f8e0200 */
[----:B-1----:R-:W-:-:S05]  /*06d0*/  IMAD.WIDE R2, R3, 0x8, R18 ;  /* 0x0000000803027825 */ /* 0x002fca00078e0212 */
[----:B------:R-:W2:Y:S02]  /*06e0*/  LDG.E.64 R24, desc[UR8][R2.64] ;  /* 0x0000000802187981 */ /* 0x000ea4000c1e1b00 */
[----:B--2---:R-:W-:-:S05]  /*06f0*/  IADD3 R24, P1, PT, R24, 0x1, RZ ;  /* 0x0000000118187810 */ /* 0x004fca0007f3e0ff */
[----:B------:R-:W-:-:S05]  /*0700*/  IMAD.X R25, RZ, RZ, R25, P1 ;  /* 0x000000ffff197224 */ /* 0x000fca00008e0619 */
[----:B------:R0:W-:Y:S04]  /*0710*/  STG.E.64 desc[UR8][R2.64], R24 ;  /* 0x0000001802007986 */ /* 0x0001e8000c101b08 */
[----:B------:R0:W5:Y:S02]  /*0720*/  LDG.E R31, desc[UR8][R22.64] ;  /* 0x00000008161f7981 */ /* 0x000164000c1e1900 */
.L_x_6:
[----:B------:R-:W-:Y:S05]  /*0730*/  BSYNC.RECONVERGENT B0 ;  /* 0x0000000000007941 */ /* 0x000fea0003800200 */
.L_x_5:
[----:B0-----:R-:W2:Y:S04]  /*0740*/  LDG.E R2, desc[UR8][R16.64] ;  /* 0x0000000810027981 */ /* 0x001ea8000c1e1900 */
[----:B------:R-:W3:Y:S01]  /*0750*/  LDG.E R24, desc[UR8][R14.64] ;  /* 0x000000080e187981 */ /* 0x000ee2000c1e1900 */
[----:B------:R-:W-:Y:S01]  /*0760*/  HFMA2 R27, -RZ, RZ, 0.81396484375, 0.000785350799560546875 ;  /* 0x3a83126fff1b7431 */ /* 0x000fe200000001ff */
[----:B------:R-:W-:Y:S04]  /*0770*/  BSSY.RECONVERGENT B0, `(.L_x_7) ;  /* 0x000000e000007945 */ /* 0x000fe80003800200 */
[----:B------:R-:W-:-:S04]  /*0780*/  FFMA R0, R27, -R10, 1 ;  /* 0x3f8000001b007423 */ /* 0x000fc8000000080a */
[----:B------:R-:W-:Y:S01]  /*0790*/  FFMA R0, R0, R27, 0.0010000000474974513054 ;  /* 0x3a83126f00007423 */ /* 0x000fe2000000001b */
        /* <DEDUP_REMOVED lines=9> */
[----:B-1---5:R-:W-:Y:S05]  /*0830*/  CALL.REL.NOINC `($__internal_0_$__cuda_sm3x_div_rn_noftz_f32_slowpath) ;  /* 0x0000000800207944 */ /* 0x022fea0003c00000 */
[----:B------:R-:W-:-:S07]  /*0840*/  IMAD.MOV.U32 R32, RZ, RZ, R0 ;  /* 0x000000ffff207224 */ /* 0x000fce00078e0000 */
.L_x_8:
[----:B------:R-:W-:Y:S05]  /*0850*/  BSYNC.RECONVERGENT B0 ;  /* 0x0000000000007941 */ /* 0x000fea0003800200 */
.L_x_7:
[----:B------:R-:W0:Y:S01]  /*0860*/  I2F.U64 R24, R24 ;  /* 0x0000001800187312 */ /* 0x000e220000301000 */
[----:B------:R-:W-:Y:S01]  /*0870*/  IMAD.MOV.U32 R3, RZ, RZ, 0x3a83126f ;  /* 0x3a83126fff037424 */ /* 0x000fe200078e00ff */
[----:B------:R-:W-:Y:S01]  /*0880*/  BSSY.RECONVERGENT B0, `(.L_x_9) ;  /* 0x000000c000007945 */ /* 0x000fe20003800200 */
[----:B------:R-:W-:Y:S02]  /*0890*/  FADD R32, R32, -0.049499999731779098511 ;  /* 0xbd4ac08320207421 */ /* 0x000fe40000000000 */
[----:B------:R-:W-:-:S04]  /*08a0*/  FFMA R0, R3, -R10, 1 ;  /* 0x3f80000003007423 */ /* 0x000fc8000000080a */
[----:B------:R-:W-:Y:S01]  /*08b0*/  FFMA R0, R0, R3, 0.0010000000474974513054 ;  /* 0x3a83126f00007423 */ /* 0x000fe20000000003 */
[----:B0-----:R-:W0:Y:S03]  /*08c0*/  FCHK P1, R24, 1000 ;  /* 0x447a000018007902 */ /* 0x001e260000020000 */
[----:B------:R-:W-:-:S04]  /*08d0*/  FFMA R3, R0, R24, RZ ;  /* 0x0000001800037223 */ /* 0x000fc800000000ff */
[----:B------:R-:W-:-:S04]  /*08e0*/  FFMA R2, R3, -1000, R24 ;  /* 0xc47a000003027823 */ /* 0x000fc80000000018 */
[----:B------:R-:W-:Y:S01]  /*08f0*/  FFMA R0, R0, R2, R3 ;  /* 0x0000000200007223 */ /* 0x000fe20000000003 */
[----:B0-----:R-:W-:Y:S06]  /*0900*/  @!P1 BRA `(.L_x_10) ;  /* 0x00000000000c9947 */ /* 0x001fec0003800000 */
[----:B------:R-:W-:Y:S02]  /*0910*/  MOV R3, R24 ;  /* 0x0000001800037202 */ /* 0x000fe40000000f00 */
[----:B------:R-:W-:-:S07]  /*0920*/  MOV R2, 0x940 ;  /* 0x0000094000027802 */ /* 0x000fce0000000f00 */
[----:B-1---5:R-:W-:Y:S05]  /*0930*/  CALL.REL.NOINC `($__internal_0_$__cuda_sm3x_div_rn_noftz_f32_slowpath) ;  /* 0x0000000400e07944 */ /* 0x022fea0003c00000 */
.L_x_10:
[----:B------:R-:W-:Y:S05]  /*0940*/  BSYNC.RECONVERGENT B0 ;  /* 0x0000000000007941 */ /* 0x000fea0003800200 */
.L_x_9:
[----:B-----5:R-:W-:-:S05]  /*0950*/  FADD R31, R32, R31 ;  /* 0x0000001f201f7221 */ /* 0x020fca0000000000 */
        /* <DEDUP_REMOVED lines=28> */
[----:B------:R0:W-:Y:S03]  /*0b20*/  STG.E.64 desc[UR8][R2.64], R24 ;  /* 0x0000001802007986 */ /* 0x0001e6000c101b08 */
.L_x_12:
[----:B------:R-:W-:Y:S05]  /*0b30*/  BSYNC.RECONVERGENT B0 ;  /* 0x0000000000007941 */ /* 0x000fea0003800200 */
.L_x_11:
[----:B------:R-:W-:Y:S02]  /*0b40*/  IADD3 R14, P1, PT, R14, 0x8, RZ ;  /* 0x000000080e0e7810 */ /* 0x000fe40007f3e0ff */
[----:B------:R-:W-:-:S03]  /*0b50*/  IADD3 R16, P2, PT, R16, 0x8, RZ ;  /* 0x0000000810107810 */ /* 0x000fc60007f5e0ff */
[----:B------:R-:W-:Y:S01]  /*0b60*/  IMAD.X R15, RZ, RZ, R15, P1 ;  /* 0x000000ffff0f7224 */ /* 0x000fe200008e060f */
[----:B------:R-:W-:Y:S01]  /*0b70*/  IADD3.X R17, PT, PT, RZ, R17, RZ, P2, !PT ;  /* 0x00000011ff117210 */ /* 0x000fe200017fe4ff */
[----:B------:R-:W-:Y:S08]  /*0b80*/  @P0 BRA `(.L_x_13) ;  /* 0xfffffff400d40947 */ /* 0x000ff0000383ffff */
[----:B0-----:R-:W-:Y:S02]  /*0b90*/  IMAD.U32 R2, RZ, RZ, UR4 ;  /* 0x00000004ff027e24 */ /* 0x001fe4000f8e00ff */
[----:B------:R-:W-:-:S07]  /*0ba0*/  IMAD.U32 R3, RZ, RZ, UR5 ;  /* 0x00000005ff037e24 */ /* 0x000fce000f8e00ff */
.L_x_0:
[----:B------:R-:W0:Y:S02]  /*0bb0*/  LDCU UR6, c[0x0][0x3ac] ;  /* 0x00007580ff0677ac */ /* 0x000e240008000800 */
[----:B0-----:R-:W-:-:S09]  /*0bc0*/  ULOP3.LUT UP0, URZ, UR6, 0x1, URZ, 0xc0, !UPT ;  /* 0x0000000106ff7892 */ /* 0x001fd2000f80c0ff */
[----:B------:R-:W-:Y:S05]  /*0bd0*/  BRA.U !UP0, `(.L_x_14) ;  /* 0x0000000508307547 */ /* 0x000fea000b800000 */
[----:B------:R-:W0:Y:S01]  /*0be0*/  LDCU.128 UR12, c[0x0][0x380] ;  /* 0x00007000ff0c77ac */ /* 0x000e220008000c00 */
[----:B------:R-:W-:-:S04]  /*0bf0*/  IADD3 R0, P0, PT, R9, R2, RZ ;  /* 0x0000000209007210 */ /* 0x000fc80007f1e0ff */
[----:B------:R-:W-:Y:S01]  /*0c00*/  IADD3.X R3, PT, PT, R12, R3, RZ, P0, !PT ;  /* 0x000000030c037210 */ /* 0x000fe200007fe4ff */
[----:B------:R-:W-:-:S03]  /*0c10*/  IMAD.SHL.U32 R16, R0, 0x4, RZ ;  /* 0x0000000400107824 */ /* 0x000fc600078e00ff */
[----:B------:R-:W-:Y:S02]  /*0c20*/  SHF.L.U64.HI R0, R0, 0x2, R3 ;  /* 0x0000000200007819 */ /* 0x000fe40000010203 */
[----:B0-----:R-:W-:-:S04]  /*0c30*/  IADD3 R14, P0, PT, R16, UR12, RZ ;  /* 0x0000000c100e7c10 */ /* 0x001fc8000ff1e0ff */
[----:B------:R-:W-:-:S05]  /*0c40*/  IADD3.X R15, PT, PT, R0, UR13, RZ, P0, !PT ;  /* 0x0000000d000f7c10 */ /* 0x000fca00087fe4ff */
[----:B------:R-:W2:Y:S01]  /*0c50*/  LDG.E R2, desc[UR8][R14.64] ;  /* 0x000000080e027981 */ /* 0x000ea2000c1e1900 */
[----:B------:R-:W-:-:S04]  /*0c60*/  IADD3 R16, P0, PT, R16, UR14, RZ ;  /* 0x0000000e10107c10 */ /* 0x000fc8000ff1e0ff */
[----:B------:R-:W-:-:S05]  /*0c70*/  IADD3.X R17, PT, PT, R0, UR15, RZ, P0, !PT ;  /* 0x0000000f00117c10 */ /* 0x000fca00087fe4ff */
[----:B------:R-:W3:Y:S01]  /*0c80*/  LDG.E R12, desc[UR8][R16.64] ;  /* 0x00000008100c7981 */ /* 0x000ee2000c1e1900 */
[----:B------:R-:W-:Y:S01]  /*0c90*/  IMAD.MOV.U32 R9, RZ, RZ, 0x3a83126f ;  /* 0x3a83126fff097424 */ /* 0x000fe200078e00ff */
[----:B------:R-:W-:Y:S03]  /*0ca0*/  BSSY.RECONVERGENT B0, `(.L_x_15) ;  /* 0x000000e000007945 */ /* 0x000fe60003800200 */
        /* <DEDUP_REMOVED lines=12> */
[----:B------:R-:W-:-:S07]  /*0d70*/  MOV R9, R0 ;  /* 0x0000000000097202 */ /* 0x000fce0000000f00 */
.L_x_16:
[----:B------:R-:W-:Y:S05]  /*0d80*/  BSYNC.RECONVERGENT B0 ;  /* 0x0000000000007941 */ /* 0x000fea0003800200 */
.L_x_15:
        /* <DEDUP_REMOVED lines=14> */
.L_x_18:
[----:B------:R-:W-:Y:S05]  /*0e70*/  BSYNC.RECONVERGENT B0 ;  /* 0x0000000000007941 */ /* 0x000fea0003800200 */
.L_x_17:
        /* <DEDUP_REMOVED lines=22> */
[----:B------:R-:W0:Y:S01]  /*0fe0*/  LDCU UR6, c[0x0][0x3b0] ;  /* 0x00007600ff0677ac */ /* 0x000e220008000800 */
[----:B------:R-:W2:Y:S01]  /*0ff0*/  LDC.64 R2, c[0x0][0x3a0] ;  /* 0x0000e800ff027b82 */ /* 0x000ea20000000a00 */
[----:B------:R-:W0:Y:S08]  /*1000*/  F2I.FLOOR.NTZ R9, R11 ;  /* 0x0000000b00097305 */ /* 0x000e300000207100 */
[----:B------:R-:W3:Y:S01]  /*1010*/  F2I.FLOOR.NTZ R0, R13 ;  /* 0x0000000d00007305 */ /* 0x000ee20000207100 */
[----:B0-----:R-:W-:-:S04]  /*1020*/  IMAD R9, R8, UR6, R9 ;  /* 0x0000000608097c24 */ /* 0x001fc8000f8e0209 */
[----:B---3--:R-:W-:-:S04]  /*1030*/  IMAD R9, R9, UR6, R0 ;  /* 0x0000000609097c24 */ /* 0x008fc8000f8e0200 */
[----:B--2---:R-:W-:-:S05]  /*1040*/  IMAD.WIDE R2, R9, 0x8, R2 ;  /* 0x0000000809027825 */ /* 0x004fca00078e0202 */
[----:B------:R-:W2:Y:S02]  /*1050*/  LDG.E.64 R8, desc[UR8][R2.64] ;  /* 0x0000000802087981 */ /* 0x000ea4000c1e1b00 */
[----:B--2---:R-:W-:-:S04]  /*1060*/  IADD3 R8, P0, PT, R8, 0x1, RZ ;  /* 0x0000000108087810 */ /* 0x004fc80007f1e0ff */
[----:B------:R-:W-:-:S05]  /*1070*/  IADD3.X R9, PT, PT, RZ, R9, RZ, P0, !PT ;  /* 0x00000009ff097210 */ /* 0x000fca00007fe4ff */
[----:B------:R0:W-:Y:S04]  /*1080*/  STG.E.64 desc[UR8][R2.64], R8 ;  /* 0x0000000802007986 */ /* 0x0001e8000c101b08 */
.L_x_19:
[----:B------:R-:W-:Y:S05]  /*1090*/  BSYNC.RECONVERGENT B0 ;  /* 0x0000000000007941 */ /* 0x000fea0003800200 */
.L_x_14:
[----:B------:R-:W-:Y:S05]  /*10a0*/  @!P3 BRA `(.L_x_20) ;  /* 0xfffffff00024b947 */ /* 0x000fea000383ffff */
[----:B------:R-:W-:Y:S05]  /*10b0*/  EXIT ;  /* 0x000000000000794d */ /* 0x000fea0003800000 */
        .weak           $__internal_0_$__cuda_sm3x_div_rn_noftz_f32_slowpath
        .type           $__internal_0_$__cuda_sm3x_div_rn_noftz_f32_slowpath,@function
        .size           $__internal_0_$__cuda_sm3x_div_rn_noftz_f32_slowpath,(.L_x_33 - $__internal_0_$__cuda_sm3x_div_rn_noftz_f32_slowpath)
$__internal_0_$__cuda_sm3x_div_rn_noftz_f32_slowpath:
[----:B------:R-:W-:Y:S01]  /*10c0*/  SHF.R.U32.HI R26, RZ, 0x17, R10 ;  /* 0x00000017ff1a7819 */ /* 0x000fe2000001160a */
[----:B------:R-:W-:Y:S01]  /*10d0*/  BSSY.RECONVERGENT B1, `(.L_x_21) ;  /* 0x0000065000017945 */ /* 0x000fe20003800200 */
[----:B------:R-:W-:Y:S01]  /*10e0*/  SHF.R.U32.HI R28, RZ, 0x17, R3 ;  /* 0x00000017ff1c7819 */ /* 0x000fe20000011603 */
[----:B------:R-:W-:Y:S01]  /*10f0*/  HFMA2 R30, -RZ, RZ, 4.4765625, 0 ;  /* 0x447a0000ff1e7431 */ /* 0x000fe200000001ff */
[----:B------:R-:W-:Y:S02]  /*1100*/  LOP3.LUT R26, R26, 0xff, RZ, 0xc0, !PT ;  /* 0x000000ff1a1a7812 */ /* 0x000fe400078ec0ff */
[----:B------:R-:W-:-:S03]  /*1110*/  LOP3.LUT R28, R28, 0xff, RZ, 0xc0, !PT ;  /* 0x000000ff1c1c7812 */ /* 0x000fc600078ec0ff */
[----:B------:R-:W-:Y:S02]  /*1120*/  VIADD R29, R26, 0xffffffff ;  /* 0xffffffff1a1d7836 */ /* 0x000fe40000000000 */
[----:B------:R-:W-:-:S03]  /*1130*/  VIADD R0, R28, 0xffffffff ;  /* 0xffffffff1c007836 */ /* 0x000fc60000000000 */
[----:B------:R-:W-:-:S04]  /*1140*/  ISETP.GT.U32.AND P1, PT, R29, 0xfd, PT ;  /* 0x000000fd1d00780c */ /* 0x000fc80003f24070 */
[----:B------:R-:W-:-:S13]  /*1150*/  ISETP.GT.U32.OR P1, PT, R0, 0xfd, P1 ;  /* 0x000000fd0000780c */ /* 0x000fda0000f24470 */
[----:B------:R-:W-:Y:S01]  /*1160*/  @!P1 IMAD.MOV.U32 R27, RZ, RZ, RZ ;  /* 0x000000ffff1b9224 */ /* 0x000fe200078e00ff */
[----:B------:R-:W-:Y:S06]  /*1170*/  @!P1 BRA `(.L_x_22) ;  /* 0x0000000000649947 */ /* 0x000fec0003800000 */
[----:B------:R-:W-:Y:S02]  /*1180*/  MOV R0, 0x447a0000 ;  /* 0x447a000000007802 */ /* 0x000fe40000000f00 */
[----:B------:R-:W-:Y:S02]  /*1190*/  FSETP.GTU.FTZ.AND P1, PT, |R3|, +INF , PT ;  /* 0x7f8000000300780b */ /* 0x000fe40003f3c200 */
[----:B------:R-:W-:-:S04]  /*11a0*/  FSETP.GTU.FTZ.AND P2, PT, |R0|, +INF , PT ;  /* 0x7f8000000000780b */ /* 0x000fc80003f5c200 */
[----:B------:R-:W-:-:S13]  /*11b0*/  PLOP3.LUT P1, PT, P1, P2, PT, 0xf8, 0x8f ;  /* 0x00000000008f781c */ /* 0x000fda0000f25f70 */
[----:B------:R-:W-:Y:S05]  /*11c0*/  @P1 BRA `(.L_x_23) ;  /* 0x0000000400501947 */ /* 0x000fea0003800000 */
[----:B------:R-:W-:-:S13]  /*11d0*/  LOP3.LUT P1, RZ, R30, 0x7fffffff, R3, 0xc8, !PT ;  /* 0x7fffffff1eff7812 */ /* 0x000fda000782c803 */
[----:B------:R-:W-:Y:S05]  /*11e0*/  @!P1 BRA `(.L_x_24) ;  /* 0x0000000400409947 */ /* 0x000fea0003800000 */
[C---:B------:R-:W-:Y:S02]  /*11f0*/  FSETP.NEU.FTZ.AND P4, PT, |R3|.reuse, +INF , PT ;  /* 0x7f8000000300780b */ /* 0x040fe40003f9d200 */
[----:B------:R-:W-:Y:S02]  /*1200*/  FSETP.NEU.FTZ.AND P2, PT, |R0|, +INF , PT ;  /* 0x7f8000000000780b */ /* 0x000fe40003f5d200 */
[----:B------:R-:W-:-:S11]  /*1210*/  FSETP.NEU.FTZ.AND P1, PT, |R3|, +INF , PT ;  /* 0x7f8000000300780b */ /* 0x000fd60003f3d200 */
[----:B------:R-:W-:Y:S05]  /*1220*/  @!P2 BRA !P4, `(.L_x_24) ;  /* 0x000000040030a947 */ /* 0x000fea0006000000 */
[----:B------:R-:W-:-:S04]  /*1230*/  LOP3.LUT P4, RZ, R3, 0x7fffffff, RZ, 0xc0, !PT ;  /* 0x7fffffff03ff7812 */ /* 0x000fc8000788c0ff */
[----:B------:R-:W-:-:S13]  /*1240*/  PLOP3.LUT P2, PT, P2, P4, PT, 0x2f, 0xf2 ;  /* 0x0000000000f2781c */ /* 0x000fda0001748577 */
[----:B------:R-:W-:Y:S05]  /*1250*/  @P2 BRA `(.L_x_25) ;  /* 0x00000004001c2947 */ /* 0x000fea0003800000 */
[----:B------:R-:W-:-:S04]  /*1260*/  LOP3.LUT P2, RZ, R30, 0x7fffffff, RZ, 0xc0, !PT ;  /* 0x7fffffff1eff7812 */ /* 0x000fc8000784c0ff */
[----:B------:R-:W-:-:S13]  /*1270*/  PLOP3.LUT P1, PT, P1, P2, PT, 0x2f, 0xf2 ;  /* 0x0000000000f2781c */ /* 0x000fda0000f24577 */
[----:B------:R-:W-:Y:S05]  /*1280*/  @P1 BRA `(.L_x_26) ;  /* 0x0000000400041947 */ /* 0x000fea0003800000 */
[----:B------:R-:W-:Y:S01]  /*1290*/  VIADD R27, R28, 0xffffffff ;  /* 0xffffffff1c1b7836 */ /* 0x000fe20000000000 */
[----:B------:R-:W-:-:S04]  /*12a0*/  ISETP.GE.AND P2, PT, R29, RZ, PT ;  /* 0x000000ff1d00720c */ /* 0x000fc80003f46270 */
[----:B------:R-:W-:-:S09]  /*12b0*/  ISETP.GE.AND P1, PT, R27, RZ, PT ;  /* 0x000000ff1b00720c */ /* 0x000fd20003f26270 */
[----:B------:R-:W-:-:S04]  /*12c0*/  @!P2 FFMA R30, R0, 1.84467440737095516160e+19, RZ ;  /* 0x5f800000001ea823 */ /* 0x000fc800000000ff */
[----:B------:R-:W-:Y:S01]  /*12d0*/  @P1 MOV R27, RZ ;  /* 0x000000ff001b1202 */ /* 0x000fe20000000f00 */
[----:B------:R-:W-:Y:S02]  /*12e0*/  @!P1 IMAD.MOV.U32 R27, RZ, RZ, -0x40 ;  /* 0xffffffc0ff1b9424 */ /* 0x000fe400078e00ff */
[----:B------:R-:W-:-:S03]  /*12f0*/  @!P1 FFMA R3, R3, 1.84467440737095516160e+19, RZ ;  /* 0x5f80000003039823 */ /* 0x000fc600000000ff */
[----:B------:R-:W-:-:S07]  /*1300*/  @!P2 IADD3 R27, PT, PT, R27, 0x40, RZ ;  /* 0x000000401b1ba810 */ /* 0x000fce0007ffe0ff */
.L_x_22:
[----:B------:R-:W-:Y:S01]  /*1310*/  LEA R29, R26, 0xc0800000, 0x17 ;  /* 0xc08000001a1d7811 */ /* 0x000fe200078eb8ff */
[----:B------:R-:W-:Y:S01]  /*1320*/  BSSY.RECONVERGENT B2, `(.L_x_27) ;  /* 0x0000036000027945 */ /* 0x000fe20003800200 */
[----:B------:R-:W-:-:S03]  /*1330*/  IADD3 R28, PT, PT, R28, -0x7f, RZ ;  /* 0xffffff811c1c7810 */ /* 0x000fc60007ffe0ff */
[----:B------:R-:W-:Y:S01]  /*1340*/  IMAD.IADD R34, R30, 0x1, -R29 ;  /* 0x000000011e227824 */ /* 0x000fe200078e0a1d */
[C---:B------:R-:W-:Y:S01]  /*1350*/  IADD3 R26, PT, PT, R28.reuse, 0x7f, -R26 ;  /* 0x0000007f1c1a7810 */ /* 0x040fe20007ffe81a */
[----:B------:R-:W-:Y:S02]  /*1360*/  IMAD R0, R28, -0x800000, R3 ;  /* 0xff8000001c007824 */ /* 0x000fe400078e0203 */
[----:B------:R-:W0:Y:S01]  /*1370*/  MUFU.RCP R30, R34 ;  /* 0x00000022001e7308 */ /* 0x000e220000001000 */
[----:B------:R-:W-:Y:S01]  /*1380*/  FADD.FTZ R29, -R34, -RZ ;  /* 0x800000ff221d7221 */ /* 0x000fe20000010100 */
[----:B------:R-:W-:-:S03]  /*1390*/  IMAD.IADD R27, R26, 0x1, R27 ;  /* 0x000000011a1b7824 */ /* 0x000fc600078e021b */
[----:B0-----:R-:W-:-:S04]  /*13a0*/  FFMA R33, R30, R29, 1 ;  /* 0x3f8000001e217423 */ /* 0x001fc8000000001d */
[----:B------:R-:W-:-:S04]  /*13b0*/  FFMA R33, R30, R33, R30 ;  /* 0x000000211e217223 */ /* 0x000fc8000000001e */
[----:B------:R-:W-:-:S04]  /*13c0*/  FFMA R30, R0, R33, RZ ;  /* 0x00000021001e7223 */ /* 0x000fc800000000ff */
[----:B------:R-:W-:-:S04]  /*13d0*/  FFMA R3, R29, R30, R0 ;  /* 0x0000001e1d037223 */ /* 0x000fc80000000000 */
[----:B------:R-:W-:-:S04]  /*13e0*/  FFMA R30, R33, R3, R30 ;  /* 0x00000003211e7223 */ /* 0x000fc8000000001e */
[----:B------:R-:W-:-:S04]  /*13f0*/  FFMA R29, R29, R30, R0 ;  /* 0x0000001e1d1d7223 */ /* 0x000fc80000000000 */
[----:B------:R-:W-:-:S05]  /*1400*/  FFMA R0, R33, R29, R30 ;  /* 0x0000001d21007223 */ /* 0x000fca000000001e */
[----:B------:R-:W-:-:S04]  /*1410*/  SHF.R.U32.HI R3, RZ, 0x17, R0 ;  /* 0x00000017ff037819 */ /* 0x000fc80000011600 */
[----:B------:R-:W-:-:S04]  /*1420*/  LOP3.LUT R26, R3, 0xff, RZ, 0xc0, !PT ;  /* 0x000000ff031a7812 */ /* 0x000fc800078ec0ff */
[----:B------:R-:W-:-:S05]  /*1430*/  IADD3 R3, PT, PT, R26, R27, RZ ;  /* 0x0000001b1a037210 */ /* 0x000fca0007ffe0ff */
[----:B------:R-:W-:-:S05]  /*1440*/  VIADD R26, R3, 0xffffffff ;  /* 0xffffffff031a7836 */ /* 0x000fca0000000000 */
[----:B------:R-:W-:-:S13]  /*1450*/  ISETP.GE.U32.AND P1, PT, R26, 0xfe, PT ;  /* 0x000000fe1a00780c */ /* 0x000fda0003f26070 */
[----:B------:R-:W-:Y:S05]  /*1460*/  @!P1 BRA `(.L_x_28) ;  /* 0x0000000000809947 */ /* 0x000fea0003800000 */
[----:B------:R-:W-:-:S13]  /*1470*/  ISETP.GT.AND P1, PT, R3, 0xfe, PT ;  /* 0x000000fe0300780c */ /* 0x000fda0003f24270 */
[----:B------:R-:W-:Y:S05]  /*1480*/  @P1 BRA `(.L_x_29) ;  /* 0x00000000006c1947 */ /* 0x000fea0003800000 */
[----:B------:R-:W-:-:S13]  /*1490*/  ISETP.GE.AND P1, PT, R3, 0x1, PT ;  /* 0x000000010300780c */ /* 0x000fda0003f26270 */
[----:B------:R-:W-:Y:S05]  /*14a0*/  @P1 BRA `(.L_x_30) ;  /* 0x0000000000741947 */ /* 0x000fea0003800000 */
[----:B------:R-:W-:Y:S02]  /*14b0*/  ISETP.GE.AND P1, PT, R3, -0x18, PT ;  /* 0xffffffe80300780c */ /* 0x000fe40003f26270 */
[----:B------:R-:W-:-:S11]  /*14c0*/  LOP3.LUT R0, R0, 0x80000000, RZ, 0xc0, !PT ;  /* 0x8000000000007812 */ /* 0x000fd600078ec0ff */
[----:B------:R-:W-:Y:S05]  /*14d0*/  @!P1 BRA `(.L_x_30) ;  /* 0x0000000000689947 */ /* 0x000fea0003800000 */
[CCC-:B------:R-:W-:Y:S01]  /*14e0*/  FFMA.RZ R26, R33.reuse, R29.reuse, R30.reuse ;  /* 0x0000001d211a7223 */ /* 0x1c0fe2000000c01e */
[CCC-:B------:R-:W-:Y:S01]  /*14f0*/  FFMA.RP R27, R33.reuse, R29.reuse, R30.reuse ;  /* 0x0000001d211b7223 */ /* 0x1c0fe2000000801e */
[----:B------:R-:W-:Y:S01]  /*1500*/  FFMA.RM R30, R33, R29, R30 ;  /* 0x0000001d211e7223 */ /* 0x000fe2000000401e */
[C---:B------:R-:W-:Y:S02]  /*1510*/  IADD3 R28, PT, PT, R3.reuse, 0x20, RZ ;  /* 0x00000020031c7810 */ /* 0x040fe40007ffe0ff */
[----:B------:R-:W-:Y:S02]  /*1520*/  LOP3.LUT R26, R26, 0x7fffff, RZ, 0xc0, !PT ;  /* 0x007fffff1a1a7812 */ /* 0x000fe400078ec0ff */
[C---:B------:R-:W-:Y:S02]  /*1530*/  ISETP.NE.AND P4, PT, R3.reuse, RZ, PT ;  /* 0x000000ff0300720c */ /* 0x040fe40003f85270 */
[----:B------:R-:W-:Y:S02]  /*1540*/  LOP3.LUT R29, R26, 0x800000, RZ, 0xfc, !PT ;  /* 0x008000001a1d7812 */ /* 0x000fe400078efcff */
[----:B------:R-:W-:Y:S01]  /*1550*/  ISETP.NE.AND P2, PT, R3, RZ, PT ;  /* 0x000000ff0300720c */ /* 0x000fe20003f45270 */
[----:B------:R-:W-:Y:S01]  /*1560*/  IMAD.MOV R3, RZ, RZ, -R3 ;  /* 0x000000ffff037224 */ /* 0x000fe200078e0a03 */
[----:B------:R-:W-:-:S02]  /*1570*/  SHF.L.U32 R28, R29, R28, RZ ;  /* 0x0000001c1d1c7219 */ /* 0x000fc400000006ff */
[----:B------:R-:W-:Y:S02]  /*1580*/  FSETP.NEU.FTZ.AND P1, PT, R27, R30, PT ;  /* 0x0000001e1b00720b */ /* 0x000fe40003f3d000 */
[----:B------:R-:W-:Y:S02]  /*1590*/  SEL R26, R3, RZ, P4 ;  /* 0x000000ff031a7207 */ /* 0x000fe40002000000 */
[----:B------:R-:W-:Y:S02]  /*15a0*/  ISETP.NE.AND P2, PT, R28, RZ, P2 ;  /* 0x000000ff1c00720c */ /* 0x000fe40001745270 */
[----:B------:R-:W-:Y:S02]  /*15b0*/  SHF.R.U32.HI R26, RZ, R26, R29 ;  /* 0x0000001aff1a7219 */ /* 0x000fe4000001161d */
[----:B------:R-:W-:Y:S02]  /*15c0*/  PLOP3.LUT P1, PT, P1, P2, PT, 0xf8, 0x8f ;  /* 0x00000000008f781c */ /* 0x000fe40000f25f70 */
[----:B------:R-:W-:-:S02]  /*15d0*/  SHF.R.U32.HI R28, RZ, 0x1, R26 ;  /* 0x00000001ff1c7819 */ /* 0x000fc4000001161a */
[----:B------:R-:W-:-:S04]  /*15e0*/  SEL R3, RZ, 0x1, !P1 ;  /* 0x00000001ff037807 */ /* 0x000fc80004800000 */
[----:B------:R-:W-:-:S04]  /*15f0*/  LOP3.LUT R3, R3, 0x1, R28, 0xf8, !PT ;  /* 0x0000000103037812 */ /* 0x000fc800078ef81c */
[----:B------:R-:W-:-:S04]  /*1600*/  LOP3.LUT R3, R3, R26, RZ, 0xc0, !PT ;  /* 0x0000001a03037212 */ /* 0x000fc800078ec0ff */
[----:B------:R-:W-:-:S04]  /*1610*/  IADD3 R3, PT, PT, R28, R3, RZ ;  /* 0x000000031c037210 */ /* 0x000fc80007ffe0ff */
[----:B------:R-:W-:Y:S01]  /*1620*/  LOP3.LUT R0, R3, R0, RZ, 0xfc, !PT ;  /* 0x0000000003007212 */ /* 0x000fe200078efcff */
[----:B------:R-:W-:Y:S06]  /*1630*/  BRA `(.L_x_30) ;  /* 0x0000000000107947 */ /* 0x000fec0003800000 */
.L_x_29:
[----:B------:R-:W-:-:S04]  /*1640*/  LOP3.LUT R0, R0, 0x80000000, RZ, 0xc0, !PT ;  /* 0x8000000000007812 */ /* 0x000fc800078ec0ff */
[----:B------:R-:W-:Y:S01]  /*1650*/  LOP3.LUT R0, R0, 0x7f800000, RZ, 0xfc, !PT ;  /* 0x7f80000000007812 */ /* 0x000fe200078efcff */
[----:B------:R-:W-:Y:S06]  /*1660*/  BRA `(.L_x_30) ;  /* 0x0000000000047947 */ /* 0x000fec0003800000 */
.L_x_28:
[----:B------:R-:W-:-:S07]  /*1670*/  IMAD R0, R27, 0x800000, R0 ;  /* 0x008000001b007824 */ /* 0x000fce00078e0200 */
.L_x_30:
[----:B------:R-:W-:Y:S05]  /*1680*/  BSYNC.RECONVERGENT B2 ;  /* 0x0000000000027941 */ /* 0x000fea0003800200 */
.L_x_27:
[----:B------:R-:W-:Y:S05]  /*1690*/  BRA `(.L_x_31) ;  /* 0x0000000000207947 */ /* 0x000fea0003800000 */
.L_x_26:
[----:B------:R-:W-:-:S04]  /*16a0*/  LOP3.LUT R0, R30, 0x80000000, R3, 0x48, !PT ;  /* 0x800000001e007812 */ /* 0x000fc800078e4803 */
[----:B------:R-:W-:Y:S01]  /*16b0*/  LOP3.LUT R0, R0, 0x7f800000, RZ, 0xfc, !PT ;  /* 0x7f80000000007812 */ /* 0x000fe200078efcff */
[----:B------:R-:W-:Y:S06]  /*16c0*/  BRA `(.L_x_31) ;  /* 0x0000000000147947 */ /* 0x000fec0003800000 */
.L_x_25:
[----:B------:R-:W-:Y:S01]  /*16d0*/  LOP3.LUT R0, R30, 0x80000000, R3, 0x48, !PT ;  /* 0x800000001e007812 */ /* 0x000fe200078e4803 */
[----:B------:R-:W-:Y:S06]  /*16e0*/  BRA `(.L_x_31) ;  /* 0x00000000000c7947 */ /* 0x000fec0003800000 */
.L_x_24:
[----:B------:R-:W0:Y:S01]  /*16f0*/  MUFU.RSQ R0, -QNAN ;  /* 0xffc0000000007908 */ /* 0x000e220000001400 */
[----:B------:R-:W-:Y:S05]  /*1700*/  BRA `(.L_x_31) ;  /* 0x0000000000047947 */ /* 0x000fea0003800000 */
.L_x_23:
[----:B------:R-:W-:-:S07]  /*1710*/  FADD.FTZ R0, R3, R0 ;  /* 0x0000000003007221 */ /* 0x000fce0000010000 */
.L_x_31:
[----:B------:R-:W-:Y:S05]  /*1720*/  BSYNC.RECONVERGENT B1 ;  /* 0x0000000000017941 */ /* 0x000fea0003800200 */
.L_x_21:
[----:B------:R-:W-:-:S04]  /*1730*/  HFMA2 R3, -RZ, RZ, 0, 0 ;  /* 0x00000000ff037431 */ /* 0x000fc800000001ff */
[----:B0-----:R-:W-:Y:S05]  /*1740*/  RET.REL.NODEC R2 `(_Z6kernelPfS_S_S_Pmiiif) ;  /* 0xffffffe8022c7950 */ /* 0x001fea0003c3ffff */
.L_x_32:
[----:B------:R-:W-:-:S00]  /*1750*/  BRA `(.L_x_32) ;  /* 0xfffffffc00fc7947 */ /* 0x000fc0000383ffff */
[----:B------:R-:W-:-:S00]  /*1760*/  NOP ;  /* 0x0000000000007918 */ /* 0x000fc00000000000 */
        /* <DEDUP_REMOVED lines=9> */
.L_x_33:


//--------------------- .nv.shared.reserved.0     --------------------------
	.section	.nv.shared.reserved.0,"aw",@nobits
	.weak		__nv_reservedSMEM_offset_0_alias
	.size		__nv_reservedSMEM_offset_0_alias, 0, 64
	.other		__nv_reservedSMEM_offset_0_alias,@"STO_CUDA_RESERVED_SHARED STV_DEFAULT"
__nv_reservedSMEM_offset_0_alias:
	.zero		0
	.zero		64


//--------------------- .nv.constant0._Z6kernelPfS_S_S_Pmiiif --------------------------
	.section	.nv.constant0._Z6kernelPfS_S_S_Pmiiif,"a",@progbits
	.sectionflags	@""
	.align	4
.nv.constant0._Z6kernelPfS_S_S_Pmiiif:
	.zero		952


//--------------------- SYMBOLS --------------------------

	.type		.nv.reservedSmem.offset0,@object
	.size		.nv.reservedSmem.offset0,0x4
